//
// Generated by NVIDIA NVVM Compiler
//
// Compiler Build ID: CL-36424714
// Cuda compilation tools, release 13.0, V13.0.88
// Based on NVVM 20.0.0
//

.version 9.0
.target sm_100
.address_size 64

	// .globl	_Z8playTurnPsS_s

.visible .entry _Z8playTurnPsS_s(
	.param .u64 .ptr .align 1 _Z8playTurnPsS_s_param_0,
	.param .u64 .ptr .align 1 _Z8playTurnPsS_s_param_1,
	.param .u16 _Z8playTurnPsS_s_param_2
)
{
	.reg .pred 	%p<28>;
	.reg .b16 	%rs<96>;
	.reg .b32 	%r<39>;
	.reg .b64 	%rd<24>;

	ld.param.u64 	%rd3, [_Z8playTurnPsS_s_param_0];
	ld.param.u64 	%rd2, [_Z8playTurnPsS_s_param_1];
	ld.param.u16 	%rs57, [_Z8playTurnPsS_s_param_2];
	cvta.to.global.u64 	%rd1, %rd3;
	mov.u32 	%r1, %tid.x;
	cvt.u16.u32 	%rs94, %r1;
	mov.u32 	%r2, %tid.y;
	cvt.u16.u32 	%rs95, %r2;
	add.s16 	%rs82, %rs94, -1;
	add.s16 	%rs89, %rs95, -1;
	setp.ge.s16 	%p1, %rs57, %rs94;
	@%p1 bra 	$L__BB0_2;
	rem.s16 	%rs78, %rs82, %rs57;
	bra.uni 	$L__BB0_4;
$L__BB0_2:
	setp.ne.s32 	%p2, %r1, 0;
	mov.u16 	%rs78, %rs82;
	@%p2 bra 	$L__BB0_4;
	cvt.u32.u16 	%r3, %rs57;
	mul.wide.u16 	%r4, %rs57, 10;
	add.s32 	%r5, %r4, -1;
	rem.s32 	%r6, %r5, %r3;
	cvt.u16.u32 	%rs78, %r6;
$L__BB0_4:
	setp.ge.s16 	%p3, %rs57, %rs95;
	@%p3 bra 	$L__BB0_6;
	rem.s16 	%rs79, %rs89, %rs57;
	bra.uni 	$L__BB0_8;
$L__BB0_6:
	setp.ne.s32 	%p4, %r2, 0;
	mov.u16 	%rs79, %rs89;
	@%p4 bra 	$L__BB0_8;
	cvt.u32.u16 	%r7, %rs57;
	mul.wide.u16 	%r8, %rs57, 10;
	add.s32 	%r9, %r8, -1;
	rem.s32 	%r10, %r9, %r7;
	cvt.u16.u32 	%rs79, %r10;
$L__BB0_8:
	setp.ge.s16 	%p5, %rs57, %rs94;
	mad.lo.s16 	%rs58, %rs79, %rs57, %rs78;
	cvt.s32.s16 	%r11, %rs58;
	mul.wide.s32 	%rd4, %r11, 2;
	add.s64 	%rd5, %rd1, %rd4;
	ld.global.u16 	%rs11, [%rd5];
	@%p5 bra 	$L__BB0_10;
	rem.s16 	%rs80, %rs82, %rs57;
	bra.uni 	$L__BB0_12;
$L__BB0_10:
	setp.ne.s32 	%p6, %r1, 0;
	mov.u16 	%rs80, %rs82;
	@%p6 bra 	$L__BB0_12;
	cvt.u32.u16 	%r12, %rs57;
	mul.wide.u16 	%r13, %rs57, 10;
	add.s32 	%r14, %r13, -1;
	rem.s32 	%r15, %r14, %r12;
	cvt.u16.u32 	%rs80, %r15;
$L__BB0_12:
	setp.gt.s16 	%p7, %rs57, %rs95;
	mov.u16 	%rs81, %rs95;
	@%p7 bra 	$L__BB0_14;
	rem.s16 	%rs81, %rs95, %rs57;
$L__BB0_14:
	setp.ge.s16 	%p8, %rs57, %rs94;
	mad.lo.s16 	%rs59, %rs81, %rs57, %rs80;
	cvt.s32.s16 	%r16, %rs59;
	mul.wide.s32 	%rd6, %r16, 2;
	add.s64 	%rd7, %rd1, %rd6;
	ld.global.u16 	%rs17, [%rd7];
	add.s16 	%rs93, %rs95, 1;
	@%p8 bra 	$L__BB0_16;
	rem.s16 	%rs82, %rs82, %rs57;
	bra.uni 	$L__BB0_18;
$L__BB0_16:
	setp.ne.s32 	%p9, %r1, 0;
	@%p9 bra 	$L__BB0_18;
	cvt.u32.u16 	%r17, %rs57;
	mul.wide.u16 	%r18, %rs57, 10;
	add.s32 	%r19, %r18, -1;
	rem.s32 	%r20, %r19, %r17;
	cvt.u16.u32 	%rs82, %r20;
$L__BB0_18:
	setp.lt.s16 	%p10, %rs93, %rs57;
	mov.u16 	%rs83, %rs93;
	@%p10 bra 	$L__BB0_20;
	rem.s16 	%rs83, %rs93, %rs57;
$L__BB0_20:
	mad.lo.s16 	%rs60, %rs83, %rs57, %rs82;
	cvt.s32.s16 	%r21, %rs60;
	mul.wide.s32 	%rd8, %r21, 2;
	add.s64 	%rd9, %rd1, %rd8;
	ld.global.u16 	%rs24, [%rd9];
	setp.gt.s16 	%p11, %rs57, %rs94;
	mov.u16 	%rs84, %rs94;
	@%p11 bra 	$L__BB0_22;
	rem.s16 	%rs84, %rs94, %rs57;
$L__BB0_22:
	setp.ge.s16 	%p12, %rs57, %rs95;
	@%p12 bra 	$L__BB0_24;
	rem.s16 	%rs85, %rs89, %rs57;
	bra.uni 	$L__BB0_26;
$L__BB0_24:
	setp.ne.s32 	%p13, %r2, 0;
	mov.u16 	%rs85, %rs89;
	@%p13 bra 	$L__BB0_26;
	cvt.u32.u16 	%r22, %rs57;
	mul.wide.u16 	%r23, %rs57, 10;
	add.s32 	%r24, %r23, -1;
	rem.s32 	%r25, %r24, %r22;
	cvt.u16.u32 	%rs85, %r25;
$L__BB0_26:
	setp.gt.s16 	%p14, %rs57, %rs94;
	mad.lo.s16 	%rs61, %rs85, %rs57, %rs84;
	cvt.s32.s16 	%r26, %rs61;
	mul.wide.s32 	%rd10, %r26, 2;
	add.s64 	%rd11, %rd1, %rd10;
	ld.global.u16 	%rs30, [%rd11];
	mov.u16 	%rs86, %rs94;
	@%p14 bra 	$L__BB0_28;
	rem.s16 	%rs86, %rs94, %rs57;
$L__BB0_28:
	setp.lt.s16 	%p15, %rs93, %rs57;
	mov.u16 	%rs87, %rs93;
	@%p15 bra 	$L__BB0_30;
	rem.s16 	%rs87, %rs93, %rs57;
$L__BB0_30:
	mad.lo.s16 	%rs62, %rs87, %rs57, %rs86;
	cvt.s32.s16 	%r27, %rs62;
	mul.wide.s32 	%rd12, %r27, 2;
	add.s64 	%rd13, %rd1, %rd12;
	ld.global.u16 	%rs35, [%rd13];
	add.s16 	%rs92, %rs94, 1;
	setp.lt.s16 	%p16, %rs92, %rs57;
	mov.u16 	%rs88, %rs92;
	@%p16 bra 	$L__BB0_32;
	rem.s16 	%rs88, %rs92, %rs57;
$L__BB0_32:
	setp.ge.s16 	%p17, %rs57, %rs95;
	@%p17 bra 	$L__BB0_34;
	rem.s16 	%rs89, %rs89, %rs57;
	bra.uni 	$L__BB0_36;
$L__BB0_34:
	setp.ne.s32 	%p18, %r2, 0;
	@%p18 bra 	$L__BB0_36;
	cvt.u32.u16 	%r28, %rs57;
	mul.wide.u16 	%r29, %rs57, 10;
	add.s32 	%r30, %r29, -1;
	rem.s32 	%r31, %r30, %r28;
	cvt.u16.u32 	%rs89, %r31;
$L__BB0_36:
	setp.lt.s16 	%p19, %rs92, %rs57;
	mad.lo.s16 	%rs63, %rs89, %rs57, %rs88;
	cvt.s32.s16 	%r32, %rs63;
	mul.wide.s32 	%rd14, %r32, 2;
	add.s64 	%rd15, %rd1, %rd14;
	ld.global.u16 	%rs42, [%rd15];
	mov.u16 	%rs90, %rs92;
	@%p19 bra 	$L__BB0_38;
	rem.s16 	%rs90, %rs92, %rs57;
$L__BB0_38:
	setp.gt.s16 	%p20, %rs57, %rs95;
	mov.u16 	%rs91, %rs95;
	@%p20 bra 	$L__BB0_40;
	rem.s16 	%rs91, %rs95, %rs57;
$L__BB0_40:
	setp.lt.s16 	%p21, %rs92, %rs57;
	mad.lo.s16 	%rs64, %rs91, %rs57, %rs90;
	cvt.s32.s16 	%r33, %rs64;
	mul.wide.s32 	%rd16, %r33, 2;
	add.s64 	%rd17, %rd1, %rd16;
	ld.global.u16 	%rs47, [%rd17];
	@%p21 bra 	$L__BB0_42;
	rem.s16 	%rs92, %rs92, %rs57;
$L__BB0_42:
	setp.lt.s16 	%p22, %rs93, %rs57;
	@%p22 bra 	$L__BB0_44;
	rem.s16 	%rs93, %rs93, %rs57;
$L__BB0_44:
	setp.gt.s16 	%p23, %rs57, %rs94;
	mad.lo.s16 	%rs65, %rs93, %rs57, %rs92;
	cvt.s32.s16 	%r34, %rs65;
	mul.wide.s32 	%rd18, %r34, 2;
	add.s64 	%rd19, %rd1, %rd18;
	ld.global.u16 	%rs66, [%rd19];
	add.s16 	%rs67, %rs17, %rs11;
	add.s16 	%rs68, %rs67, %rs24;
	add.s16 	%rs69, %rs68, %rs30;
	add.s16 	%rs70, %rs69, %rs35;
	add.s16 	%rs71, %rs70, %rs42;
	add.s16 	%rs72, %rs71, %rs47;
	add.s16 	%rs52, %rs72, %rs66;
	@%p23 bra 	$L__BB0_46;
	rem.s16 	%rs94, %rs94, %rs57;
$L__BB0_46:
	setp.gt.s16 	%p24, %rs57, %rs95;
	@%p24 bra 	$L__BB0_48;
	rem.s16 	%rs95, %rs95, %rs57;
$L__BB0_48:
	mad.lo.s16 	%rs73, %rs95, %rs57, %rs94;
	cvt.s32.s16 	%r35, %rs73;
	mul.wide.s32 	%rd20, %r35, 2;
	add.s64 	%rd21, %rd1, %rd20;
	ld.global.u16 	%rs74, [%rd21];
	setp.eq.s16 	%p25, %rs74, 1;
	and.b16  	%rs75, %rs52, -2;
	setp.eq.s16 	%p26, %rs75, 2;
	setp.eq.s16 	%p27, %rs52, 3;
	selp.u32 	%r36, -1, 0, %p27;
	selp.u32 	%r37, -1, 0, %p26;
	selp.b32 	%r38, %r37, %r36, %p25;
	cvt.u16.u32 	%rs76, %r38;
	and.b16  	%rs77, %rs76, 1;
	cvta.to.global.u64 	%rd22, %rd2;
	add.s64 	%rd23, %rd22, %rd20;
	st.global.u16 	[%rd23], %rs77;
	ret;

}


// ===== COMPILED SASS (sm_100) =====

	.target	sm_100

	.elftype	@"ET_EXEC"


//--------------------- .note.nv.tkinfo           --------------------------
	.section	.note.nv.tkinfo,"",@"SHT_NOTE"
	.sectionflags	@"SHF_NOTE_NV_TKINFO"
	.tkinfo
        /*0018*/ 	.word	0x00000002
        /*0030*/ 	.string	""
        /*0030*/ 	.string	"ptxas"
        /*0030*/ 	.string	"Cuda compilation tools, release 13.0, V13.0.88"
        /*0030*/ 	.string	"Build cuda_13.0.r13.0/compiler.36424714_0"
        /*0030*/ 	.string	"-arch sm_100 -m 64 "



//--------------------- .note.nv.cuinfo           --------------------------
	.section	.note.nv.cuinfo,"",@"SHT_NOTE"
	.sectionflags	@"SHF_NOTE_NV_CUINFO"
        /*0018*/ 	.short	0x0002
        /*001a*/ 	.short	0x0064
        /*001c*/ 	.short	0x0082
	.zero		2


//--------------------- .nv.info                  --------------------------
	.section	.nv.info,"",@"SHT_CUDA_INFO"
	.align	4


	//----- nvinfo : EIATTR_REGCOUNT
	.align		4
        /*0000*/ 	.byte	0x04, 0x2f
        /*0002*/ 	.short	(.L_1 - .L_0)
	.align		4
.L_0:
        /*0004*/ 	.word	index@(_Z8playTurnPsS_s)
        /*0008*/ 	.word	0x00000017


	//----- nvinfo : EIATTR_FRAME_SIZE
	.align		4
.L_1:
        /*000c*/ 	.byte	0x04, 0x11
        /*000e*/ 	.short	(.L_3 - .L_2)
	.align		4
.L_2:
        /*0010*/ 	.word	index@($__internal_0_$__cuda_sm20_rem_s16)
        /*0014*/ 	.word	0x00000000


	//----- nvinfo : EIATTR_FRAME_SIZE
	.align		4
.L_3:
        /*0018*/ 	.byte	0x04, 0x11
        /*001a*/ 	.short	(.L_5 - .L_4)
	.align		4
.L_4:
        /*001c*/ 	.word	index@(_Z8playTurnPsS_s)
        /*0020*/ 	.word	0x00000000


	//----- nvinfo : EIATTR_MIN_STACK_SIZE
	.align		4
.L_5:
        /*0024*/ 	.byte	0x04, 0x12
        /*0026*/ 	.short	(.L_7 - .L_6)
	.align		4
.L_6:
        /*0028*/ 	.word	index@(_Z8playTurnPsS_s)
        /*002c*/ 	.word	0x00000000
.L_7:


//--------------------- .nv.compat                --------------------------
	.section	.nv.compat,"",@"SHT_CUDA_COMPAT_INFO"
	.align	4
        /*0000*/ 	.byte	0x02, 0x09, 0x00, 0x00, 0x02, 0x02, 0x01, 0x00, 0x02, 0x05, 0x05, 0x00, 0x03, 0x07, 0x01, 0x01
        /*0010*/ 	.byte	0x02, 0x03, 0x00, 0x00, 0x02, 0x06, 0x01, 0x00, 0x04, 0x0b, 0x08, 0x00, 0x01, 0x00, 0x00, 0x00
        /*0020*/ 	.byte	0x00, 0x00, 0x00, 0x00


//--------------------- .nv.info._Z8playTurnPsS_s --------------------------
	.section	.nv.info._Z8playTurnPsS_s,"",@"SHT_CUDA_INFO"
	.sectionflags	@""
	.align	4


	//----- nvinfo : EIATTR_CUDA_API_VERSION
	.align		4
        /*0000*/ 	.byte	0x04, 0x37
        /*0002*/ 	.short	(.L_9 - .L_8)
.L_8:
        /*0004*/ 	.word	0x00000082


	//----- nvinfo : EIATTR_KPARAM_INFO
	.align		4
.L_9:
        /*0008*/ 	.byte	0x04, 0x17
        /*000a*/ 	.short	(.L_11 - .L_10)
.L_10:
        /*000c*/ 	.word	0x00000000
        /*0010*/ 	.short	0x0002
        /*0012*/ 	.short	0x0010
        /*0014*/ 	.byte	0x00, 0xf0, 0x09, 0x00


	//----- nvinfo : EIATTR_KPARAM_INFO
	.align		4
.L_11:
        /*0018*/ 	.byte	0x04, 0x17
        /*001a*/ 	.short	(.L_13 - .L_12)
.L_12:
        /*001c*/ 	.word	0x00000000
        /*0020*/ 	.short	0x0001
        /*0022*/ 	.short	0x0008
        /*0024*/ 	.byte	0x00, 0xf5, 0x21, 0x00


	//----- nvinfo : EIATTR_KPARAM_INFO
	.align		4
.L_13:
        /*0028*/ 	.byte	0x04, 0x17
        /*002a*/ 	.short	(.L_15 - .L_14)
.L_14:
        /*002c*/ 	.word	0x00000000
        /*0030*/ 	.short	0x0000
        /*0032*/ 	.short	0x0000
        /*0034*/ 	.byte	0x00, 0xf5, 0x21, 0x00


	//----- nvinfo : EIATTR_SPARSE_MMA_MASK
	.align		4
.L_15:
        /*0038*/ 	.byte	0x03, 0x50
        /*003a*/ 	.short	0x0000


	//----- nvinfo : EIATTR_MAXREG_COUNT
	.align		4
        /*003c*/ 	.byte	0x03, 0x1b
        /*003e*/ 	.short	0x00ff


	//----- nvinfo : EIATTR_MERCURY_ISA_VERSION
	.align		4
        /*0040*/ 	.byte	0x03, 0x5f
        /*0042*/ 	.short	0x0101


	//----- nvinfo : EIATTR_VRC_CTA_INIT_COUNT
	.align		4
        /*0044*/ 	.byte	0x02, 0x4a
	.zero		1
	.zero		1


	//----- nvinfo : EIATTR_EXIT_INSTR_OFFSETS
	.align		4
        /*0048*/ 	.byte	0x04, 0x1c
        /*004a*/ 	.short	(.L_17 - .L_16)


	//   ....[0]....
.L_16:
        /*004c*/ 	.word	0x00001f70


	//----- nvinfo : EIATTR_CRS_STACK_SIZE
	.align		4
.L_17:
        /*0050*/ 	.byte	0x04, 0x1e
        /*0052*/ 	.short	(.L_19 - .L_18)
.L_18:
        /*0054*/ 	.word	0x00000000


	//----- nvinfo : EIATTR_CBANK_PARAM_SIZE
	.align		4
.L_19:
        /*0058*/ 	.byte	0x03, 0x19
        /*005a*/ 	.short	0x0012


	//----- nvinfo : EIATTR_PARAM_CBANK
	.align		4
        /*005c*/ 	.byte	0x04, 0x0a
        /*005e*/ 	.short	(.L_21 - .L_20)
	.align		4
.L_20:
        /*0060*/ 	.word	index@(.nv.constant0._Z8playTurnPsS_s)
        /*0064*/ 	.short	0x0380
        /*0066*/ 	.short	0x0012


	//----- nvinfo : EIATTR_SW_WAR
	.align		4
.L_21:
        /*0068*/ 	.byte	0x04, 0x36
        /*006a*/ 	.short	(.L_23 - .L_22)
.L_22:
        /*006c*/ 	.word	0x00000008
.L_23:


//--------------------- .nv.callgraph             --------------------------
	.section	.nv.callgraph,"",@"SHT_CUDA_CALLGRAPH"
	.align	4
	.sectionentsize	8
	.align		4
        /*0000*/ 	.word	0x00000000
	.align		4
        /*0004*/ 	.word	0xffffffff
	.align		4
        /*0008*/ 	.word	0x00000000
	.align		4
        /*000c*/ 	.word	0xfffffffe
	.align		4
        /*0010*/ 	.word	0x00000000
	.align		4
        /*0014*/ 	.word	0xfffffffd
	.align		4
        /*0018*/ 	.word	0x00000000
	.align		4
        /*001c*/ 	.word	0xfffffffc


//--------------------- .text._Z8playTurnPsS_s    --------------------------
	.section	.text._Z8playTurnPsS_s,"ax",@progbits
	.align	128
        .global         _Z8playTurnPsS_s
        .type           _Z8playTurnPsS_s,@function
        .size           _Z8playTurnPsS_s,(.L_x_43 - _Z8playTurnPsS_s)
        .other          _Z8playTurnPsS_s,@"STO_CUDA_ENTRY STV_DEFAULT"
_Z8playTurnPsS_s:
.text._Z8playTurnPsS_s:
[----:B------:R-:W-:Y:S01]  /*0000*/  LDC R1, c[0x0][0x37c] ;  /* 0x0000df00ff017b82 */ /* 0x000fe20000000800 */
[----:B------:R-:W0:Y:S01]  /*0010*/  S2R R10, SR_TID.X ;  /* 0x00000000000a7919 */ /* 0x000e220000002100 */
[----:B------:R-:W1:Y:S01]  /*0020*/  LDCU.U16 UR4, c[0x0][0x390] ;  /* 0x00007200ff0477ac */ /* 0x000e620008000400 */
[----:B------:R-:W-:Y:S01]  /*0030*/  BSSY.RECONVERGENT B0, `(.L_x_0) ;  /* 0x000002f000007945 */ /* 0x000fe20003800200 */
[----:B------:R-:W2:Y:S01]  /*0040*/  S2R R17, SR_TID.Y ;  /* 0x0000000000117919 */ /* 0x000ea20000002200 */
[----:B-1----:R-:W-:Y:S01]  /*0050*/  UPRMT UR4, UR4, 0x9910, URZ ;  /* 0x0000991004047896 */ /* 0x002fe200080000ff */
[C---:B0-----:R-:W-:Y:S01]  /*0060*/  PRMT R0, R10.reuse, 0x9910, RZ ;  /* 0x000099100a007816 */ /* 0x041fe200000000ff */
[----:B------:R-:W-:-:S04]  /*0070*/  VIADD R8, R10, 0xffffffff ;  /* 0xffffffff0a087836 */ /* 0x000fc80000000000 */
[----:B------:R-:W-:Y:S01]  /*0080*/  ISETP.LE.AND P0, PT, R0, UR4, PT ;  /* 0x0000000400007c0c */ /* 0x000fe2000bf03270 */
[C---:B--2---:R-:W-:Y:S01]  /*0090*/  VIADD R9, R17.reuse, 0xffffffff ;  /* 0xffffffff11097836 */ /* 0x044fe20000000000 */
[----:B------:R-:W-:Y:S02]  /*00a0*/  PRMT R0, R10, 0x7610, R0 ;  /* 0x000076100a007816 */ /* 0x000fe40000000000 */
[----:B------:R-:W-:-:S09]  /*00b0*/  PRMT R4, R17, 0x7610, R4 ;  /* 0x0000761011047816 */ /* 0x000fd20000000004 */
[----:B------:R-:W-:Y:S05]  /*00c0*/  @P0 BRA `(.L_x_1) ;  /* 0x0000000000180947 */ /* 0x000fea0003800000 */
[----:B------:R-:W-:Y:S01]  /*00d0*/  PRMT R13, R8, 0x9910, RZ ;  /* 0x00009910080d7816 */ /* 0x000fe200000000ff */
[----:B------:R-:W-:Y:S01]  /*00e0*/  IMAD.U32 R18, RZ, RZ, UR4 ;  /* 0x00000004ff127e24 */ /* 0x000fe2000f8e00ff */
[----:B------:R-:W-:-:S07]  /*00f0*/  MOV R2, 0x110 ;  /* 0x0000011000027802 */ /* 0x000fce0000000f00 */
[----:B------:R-:W-:Y:S05]  /*0100*/  CALL.REL.NOINC `($__internal_0_$__cuda_sm20_rem_s16) ;  /* 0x0000001c009c7944 */ /* 0x000fea0003c00000 */
[----:B------:R-:W-:Y:S01]  /*0110*/  PRMT R5, R13, 0x7610, R5 ;  /* 0x000076100d057816 */ /* 0x000fe20000000005 */
[----:B------:R-:W-:Y:S06]  /*0120*/  BRA `(.L_x_2) ;  /* 0x00000000007c7947 */ /* 0x000fec0003800000 */
.L_x_1:
[----:B------:R-:W-:Y:S02]  /*0130*/  ISETP.NE.AND P0, PT, R10, RZ, PT ;  /* 0x000000ff0a00720c */ /* 0x000fe40003f05270 */
[----:B------:R-:W-:-:S11]  /*0140*/  PRMT R5, R8, 0x7610, R5 ;  /* 0x0000761008057816 */ /* 0x000fd60000000005 */
[----:B------:R-:W-:Y:S05]  /*0150*/  @P0 BRA `(.L_x_2) ;  /* 0x0000000000700947 */ /* 0x000fea0003800000 */
[----:B------:R-:W0:Y:S01]  /*0160*/  LDC R5, c[0x0][0x390] ;  /* 0x0000e400ff057b82 */ /* 0x000e220000000800 */
[----:B------:R-:W-:Y:S01]  /*0170*/  IMAD.MOV.U32 R6, RZ, RZ, 0xa ;  /* 0x0000000aff067424 */ /* 0x000fe200078e00ff */
[----:B0-----:R-:W-:-:S04]  /*0180*/  LOP3.LUT R5, R5, 0xffff, RZ, 0xc0, !PT ;  /* 0x0000ffff05057812 */ /* 0x001fc800078ec0ff */
[-C--:B------:R-:W-:Y:S01]  /*0190*/  IABS R12, R5.reuse ;  /* 0x00000005000c7213 */ /* 0x080fe20000000000 */
[----:B------:R-:W-:Y:S01]  /*01a0*/  IMAD R6, R5, R6, -0x1 ;  /* 0xffffffff05067424 */ /* 0x000fe200078e0206 */
[----:B------:R-:W-:Y:S02]  /*01b0*/  IABS R14, R5 ;  /* 0x00000005000e7213 */ /* 0x000fe40000000000 */
[----:B------:R-:W0:Y:S02]  /*01c0*/  I2F.RP R7, R12 ;  /* 0x0000000c00077306 */ /* 0x000e240000209400 */
[----:B------:R-:W-:Y:S02]  /*01d0*/  IABS R13, R6 ;  /* 0x00000006000d7213 */ /* 0x000fe40000000000 */
[----:B------:R-:W-:-:S04]  /*01e0*/  ISETP.GE.AND P2, PT, R6, RZ, PT ;  /* 0x000000ff0600720c */ /* 0x000fc80003f46270 */
[----:B0-----:R-:W0:Y:S02]  /*01f0*/  MUFU.RCP R7, R7 ;  /* 0x0000000700077308 */ /* 0x001e240000001000 */
[----:B0-----:R-:W-:Y:S02]  /*0200*/  VIADD R2, R7, 0xffffffe ;  /* 0x0ffffffe07027836 */ /* 0x001fe40000000000 */
[----:B------:R-:W-:-:S04]  /*0210*/  IMAD.MOV R7, RZ, RZ, -R14 ;  /* 0x000000ffff077224 */ /* 0x000fc800078e0a0e */
[----:B------:R0:W1:Y:S02]  /*0220*/  F2I.FTZ.U32.TRUNC.NTZ R3, R2 ;  /* 0x0000000200037305 */ /* 0x000064000021f000 */
[----:B0-----:R-:W-:Y:S02]  /*0230*/  IMAD.MOV.U32 R2, RZ, RZ, RZ ;  /* 0x000000ffff027224 */ /* 0x001fe400078e00ff */
[----:B-1----:R-:W-:-:S04]  /*0240*/  IMAD.MOV R11, RZ, RZ, -R3 ;  /* 0x000000ffff0b7224 */ /* 0x002fc800078e0a03 */
[----:B------:R-:W-:-:S04]  /*0250*/  IMAD R11, R11, R12, RZ ;  /* 0x0000000c0b0b7224 */ /* 0x000fc800078e02ff */
[----:B------:R-:W-:-:S04]  /*0260*/  IMAD.HI.U32 R3, R3, R11, R2 ;  /* 0x0000000b03037227 */ /* 0x000fc800078e0002 */
[----:B------:R-:W-:-:S04]  /*0270*/  IMAD.MOV.U32 R2, RZ, RZ, R13 ;  /* 0x000000ffff027224 */ /* 0x000fc800078e000d */
[----:B------:R-:W-:-:S04]  /*0280*/  IMAD.HI.U32 R3, R3, R2, RZ ;  /* 0x0000000203037227 */ /* 0x000fc800078e00ff */
[----:B------:R-:W-:-:S05]  /*0290*/  IMAD R3, R3, R7, R2 ;  /* 0x0000000703037224 */ /* 0x000fca00078e0202 */
[----:B------:R-:W-:-:S13]  /*02a0*/  ISETP.GT.U32.AND P0, PT, R12, R3, PT ;  /* 0x000000030c00720c */ /* 0x000fda0003f04070 */
[----:B------:R-:W-:Y:S01]  /*02b0*/  @!P0 IMAD.IADD R3, R3, 0x1, -R12 ;  /* 0x0000000103038824 */ /* 0x000fe200078e0a0c */
[----:B------:R-:W-:-:S04]  /*02c0*/  ISETP.NE.AND P0, PT, R5, RZ, PT ;  /* 0x000000ff0500720c */ /* 0x000fc80003f05270 */
[----:B------:R-:W-:-:S13]  /*02d0*/  ISETP.GT.U32.AND P1, PT, R12, R3, PT ;  /* 0x000000030c00720c */ /* 0x000fda0003f24070 */
[----:B------:R-:W-:-:S04]  /*02e0*/  @!P1 IMAD.IADD R3, R3, 0x1, -R12 ;  /* 0x0000000103039824 */ /* 0x000fc800078e0a0c */
[----:B------:R-:W-:Y:S01]  /*02f0*/  @!P2 IMAD.MOV R3, RZ, RZ, -R3 ;  /* 0x000000ffff03a224 */ /* 0x000fe200078e0a03 */
[----:B------:R-:W-:-:S04]  /*0300*/  @!P0 LOP3.LUT R3, RZ, R5, RZ, 0x33, !PT ;  /* 0x00000005ff038212 */ /* 0x000fc800078e33ff */
[----:B------:R-:W-:-:S07]  /*0310*/  PRMT R5, R3, 0x7610, R5 ;  /* 0x0000761003057816 */ /* 0x000fce0000000005 */
.L_x_2:
[----:B------:R-:W-:Y:S05]  /*0320*/  BSYNC.RECONVERGENT B0 ;  /* 0x0000000000007941 */ /* 0x000fea0003800200 */
.L_x_0:
[----:B------:R-:W0:Y:S01]  /*0330*/  LDCU.U16 UR4, c[0x0][0x390] ;  /* 0x00007200ff0477ac */ /* 0x000e220008000400 */
[----:B------:R-:W-:Y:S01]  /*0340*/  PRMT R2, R4, 0x9910, RZ ;  /* 0x0000991004027816 */ /* 0x000fe200000000ff */
[----:B------:R-:W-:Y:S01]  /*0350*/  BSSY.RECONVERGENT B0, `(.L_x_3) ;  /* 0x000002a000007945 */ /* 0x000fe20003800200 */
[----:B------:R-:W1:Y:S01]  /*0360*/  LDCU.64 UR6, c[0x0][0x358] ;  /* 0x00006b00ff0677ac */ /* 0x000e620008000a00 */
[----:B0-----:R-:W-:-:S06]  /*0370*/  UPRMT UR4, UR4, 0x9910, URZ ;  /* 0x0000991004047896 */ /* 0x001fcc00080000ff */
[----:B------:R-:W-:-:S13]  /*0380*/  ISETP.LE.AND P0, PT, R2, UR4, PT ;  /* 0x0000000402007c0c */ /* 0x000fda000bf03270 */
[----:B-1----:R-:W-:Y:S05]  /*0390*/  @P0 BRA `(.L_x_4) ;  /* 0x0000000000180947 */ /* 0x002fea0003800000 */
[----:B------:R-:W-:Y:S01]  /*03a0*/  PRMT R13, R9, 0x9910, RZ ;  /* 0x00009910090d7816 */ /* 0x000fe200000000ff */
[----:B------:R-:W-:Y:S01]  /*03b0*/  IMAD.U32 R18, RZ, RZ, UR4 ;  /* 0x00000004ff127e24 */ /* 0x000fe2000f8e00ff */
[----:B------:R-:W-:-:S07]  /*03c0*/  MOV R2, 0x3e0 ;  /* 0x000003e000027802 */ /* 0x000fce0000000f00 */
[----:B------:R-:W-:Y:S05]  /*03d0*/  CALL.REL.NOINC `($__internal_0_$__cuda_sm20_rem_s16) ;  /* 0x0000001800e87944 */ /* 0x000fea0003c00000 */
[----:B------:R-:W-:Y:S01]  /*03e0*/  PRMT R2, R13, 0x7610, R2 ;  /* 0x000076100d027816 */ /* 0x000fe20000000002 */
[----:B------:R-:W-:Y:S06]  /*03f0*/  BRA `(.L_x_5) ;  /* 0x00000000007c7947 */ /* 0x000fec0003800000 */
.L_x_4:
[----:B------:R-:W-:Y:S02]  /*0400*/  ISETP.NE.AND P0, PT, R17, RZ, PT ;  /* 0x000000ff1100720c */ /* 0x000fe40003f05270 */
[----:B------:R-:W-:-:S11]  /*0410*/  PRMT R2, R9, 0x7610, R2 ;  /* 0x0000761009027816 */ /* 0x000fd60000000002 */
[----:B------:R-:W-:Y:S05]  /*0420*/  @P0 BRA `(.L_x_5) ;  /* 0x0000000000700947 */ /* 0x000fea0003800000 */
[----:B------:R-:W0:Y:S01]  /*0430*/  LDC R2, c[0x0][0x390] ;  /* 0x0000e400ff027b82 */ /* 0x000e220000000800 */
[----:B------:R-:W-:Y:S01]  /*0440*/  IMAD.MOV.U32 R7, RZ, RZ, 0xa ;  /* 0x0000000aff077424 */ /* 0x000fe200078e00ff */
[----:B0-----:R-:W-:-:S04]  /*0450*/  LOP3.LUT R6, R2, 0xffff, RZ, 0xc0, !PT ;  /* 0x0000ffff02067812 */ /* 0x001fc800078ec0ff */
[-C--:B------:R-:W-:Y:S01]  /*0460*/  IABS R11, R6.reuse ;  /* 0x00000006000b7213 */ /* 0x080fe20000000000 */
[C---:B------:R-:W-:Y:S01]  /*0470*/  IMAD R7, R6.reuse, R7, -0x1 ;  /* 0xffffffff06077424 */ /* 0x040fe200078e0207 */
[----:B------:R-:W-:Y:S02]  /*0480*/  IABS R15, R6 ;  /* 0x00000006000f7213 */ /* 0x000fe40000000000 */
[----:B------:R-:W0:Y:S01]  /*0490*/  I2F.RP R12, R11 ;  /* 0x0000000b000c7306 */ /* 0x000e220000209400 */
[----:B------:R-:W-:Y:S02]  /*04a0*/  ISETP.NE.AND P2, PT, R6, RZ, PT ;  /* 0x000000ff0600720c */ /* 0x000fe40003f45270 */
[----:B------:R-:W-:Y:S01]  /*04b0*/  IMAD.MOV R15, RZ, RZ, -R15 ;  /* 0x000000ffff0f7224 */ /* 0x000fe200078e0a0f */
[----:B------:R-:W-:-:S04]  /*04c0*/  ISETP.GE.AND P1, PT, R7, RZ, PT ;  /* 0x000000ff0700720c */ /* 0x000fc80003f26270 */
[----:B0-----:R-:W0:Y:S02]  /*04d0*/  MUFU.RCP R12, R12 ;  /* 0x0000000c000c7308 */ /* 0x001e240000001000 */
[----:B0-----:R-:W-:-:S06]  /*04e0*/  VIADD R2, R12, 0xffffffe ;  /* 0x0ffffffe0c027836 */ /* 0x001fcc0000000000 */
[----:B------:R0:W1:Y:S02]  /*04f0*/  F2I.FTZ.U32.TRUNC.NTZ R3, R2 ;  /* 0x0000000200037305 */ /* 0x000064000021f000 */
[----:B0-----:R-:W-:Y:S02]  /*0500*/  IMAD.MOV.U32 R2, RZ, RZ, RZ ;  /* 0x000000ffff027224 */ /* 0x001fe400078e00ff */
[----:B-1----:R-:W-:-:S04]  /*0510*/  IMAD.MOV R14, RZ, RZ, -R3 ;  /* 0x000000ffff0e7224 */ /* 0x002fc800078e0a03 */
[----:B------:R-:W-:Y:S01]  /*0520*/  IMAD R13, R14, R11, RZ ;  /* 0x0000000b0e0d7224 */ /* 0x000fe200078e02ff */
[----:B------:R-:W-:-:S03]  /*0530*/  IABS R14, R7 ;  /* 0x00000007000e7213 */ /* 0x000fc60000000000 */
[----:B------:R-:W-:-:S04]  /*0540*/  IMAD.HI.U32 R13, R3, R13, R2 ;  /* 0x0000000d030d7227 */ /* 0x000fc800078e0002 */
[----:B------:R-:W-:Y:S02]  /*0550*/  IMAD.MOV.U32 R2, RZ, RZ, R14 ;  /* 0x000000ffff027224 */ /* 0x000fe400078e000e */
[----:B------:R-:W-:Y:S02]  /*0560*/  IMAD.MOV.U32 R3, RZ, RZ, R15 ;  /* 0x000000ffff037224 */ /* 0x000fe400078e000f */
[----:B------:R-:W-:-:S04]  /*0570*/  IMAD.HI.U32 R13, R13, R2, RZ ;  /* 0x000000020d0d7227 */ /* 0x000fc800078e00ff */
[----:B------:R-:W-:-:S05]  /*0580*/  IMAD R2, R13, R3, R2 ;  /* 0x000000030d027224 */ /* 0x000fca00078e0202 */
[----:B------:R-:W-:-:S13]  /*0590*/  ISETP.GT.U32.AND P0, PT, R11, R2, PT ;  /* 0x000000020b00720c */ /* 0x000fda0003f04070 */
[----:B------:R-:W-:-:S05]  /*05a0*/  @!P0 IMAD.IADD R2, R2, 0x1, -R11 ;  /* 0x0000000102028824 */ /* 0x000fca00078e0a0b */
[----:B------:R-:W-:-:S13]  /*05b0*/  ISETP.GT.U32.AND P0, PT, R11, R2, PT ;  /* 0x000000020b00720c */ /* 0x000fda0003f04070 */
[----:B------:R-:W-:-:S04]  /*05c0*/  @!P0 IMAD.IADD R2, R2, 0x1, -R11 ;  /* 0x0000000102028824 */ /* 0x000fc800078e0a0b */
[----:B------:R-:W-:Y:S01]  /*05d0*/  @!P1 IMAD.MOV R2, RZ, RZ, -R2 ;  /* 0x000000ffff029224 */ /* 0x000fe200078e0a02 */
[----:B------:R-:W-:-:S07]  /*05e0*/  @!P2 LOP3.LUT R2, RZ, R6, RZ, 0x33, !PT ;  /* 0x00000006ff02a212 */ /* 0x000fce00078e33ff */
.L_x_5:
[----:B------:R-:W-:Y:S05]  /*05f0*/  BSYNC.RECONVERGENT B0 ;  /* 0x0000000000007941 */ /* 0x000fea0003800200 */
.L_x_3:
[----:B------:R-:W0:Y:S01]  /*0600*/  LDCU.U16 UR4, c[0x0][0x390] ;  /* 0x00007200ff0477ac */ /* 0x000e220008000400 */
[----:B------:R-:W-:Y:S02]  /*0610*/  PRMT R6, R2, 0x9910, RZ ;  /* 0x0000991002067816 */ /* 0x000fe400000000ff */
[----:B------:R-:W1:Y:S01]  /*0620*/  LDC.64 R2, c[0x0][0x380] ;  /* 0x0000e000ff027b82 */ /* 0x000e620000000a00 */
[----:B------:R-:W-:Y:S01]  /*0630*/  PRMT R5, R5, 0x9910, RZ ;  /* 0x0000991005057816 */ /* 0x000fe200000000ff */
[----:B0-----:R-:W-:-:S06]  /*0640*/  UPRMT UR4, UR4, 0x9910, URZ ;  /* 0x0000991004047896 */ /* 0x001fcc00080000ff */
[----:B------:R-:W-:-:S05]  /*0650*/  IMAD R5, R6, UR4, R5 ;  /* 0x0000000406057c24 */ /* 0x000fca000f8e0205 */
[----:B------:R-:W-:-:S05]  /*0660*/  PRMT R5, R5, 0x9910, RZ ;  /* 0x0000991005057816 */ /* 0x000fca00000000ff */
[----:B-1----:R-:W-:-:S05]  /*0670*/  IMAD.WIDE R2, R5, 0x2, R2 ;  /* 0x0000000205027825 */ /* 0x002fca00078e0202 */
[----:B------:R0:W5:Y:S01]  /*0680*/  LDG.E.U16 R5, desc[UR6][R2.64] ;  /* 0x0000000602057981 */ /* 0x000162000c1e1500 */
[----:B------:R-:W-:Y:S01]  /*0690*/  PRMT R6, R0, 0x9910, RZ ;  /* 0x0000991000067816 */ /* 0x000fe200000000ff */
[----:B------:R-:W-:Y:S03]  /*06a0*/  BSSY.RECONVERGENT B0, `(.L_x_6) ;  /* 0x0000029000007945 */ /* 0x000fe60003800200 */
[----:B------:R-:W-:-:S13]  /*06b0*/  ISETP.LE.AND P0, PT, R6, UR4, PT ;  /* 0x0000000406007c0c */ /* 0x000fda000bf03270 */
[----:B0-----:R-:W-:Y:S05]  /*06c0*/  @P0 BRA `(.L_x_7) ;  /* 0x0000000000180947 */ /* 0x001fea0003800000 */
[----:B------:R-:W-:Y:S01]  /*06d0*/  PRMT R13, R8, 0x9910, RZ ;  /* 0x00009910080d7816 */ /* 0x000fe200000000ff */
[----:B------:R-:W-:Y:S01]  /*06e0*/  IMAD.U32 R18, RZ, RZ, UR4 ;  /* 0x00000004ff127e24 */ /* 0x000fe2000f8e00ff */
[----:B------:R-:W-:-:S07]  /*06f0*/  MOV R2, 0x710 ;  /* 0x0000071000027802 */ /* 0x000fce0000000f00 */
[----:B-----5:R-:W-:Y:S05]  /*0700*/  CALL.REL.NOINC `($__internal_0_$__cuda_sm20_rem_s16) ;  /* 0x00000018001c7944 */ /* 0x020fea0003c00000 */
[----:B------:R-:W-:Y:S01]  /*0710*/  PRMT R6, R13, 0x7610, R6 ;  /* 0x000076100d067816 */ /* 0x000fe20000000006 */
[----:B------:R-:W-:Y:S06]  /*0720*/  BRA `(.L_x_8) ;  /* 0x0000000000807947 */ /* 0x000fec0003800000 */
.L_x_7:
[----:B------:R-:W-:Y:S02]  /*0730*/  ISETP.NE.AND P0, PT, R10, RZ, PT ;  /* 0x000000ff0a00720c */ /* 0x000fe40003f05270 */
[----:B------:R-:W-:-:S11]  /*0740*/  PRMT R6, R8, 0x7610, R6 ;  /* 0x0000761008067816 */ /* 0x000fd60000000006 */
[----:B------:R-:W-:Y:S05]  /*0750*/  @P0 BRA `(.L_x_8) ;  /* 0x0000000000740947 */ /* 0x000fea0003800000 */
[----:B------:R-:W0:Y:S02]  /*0760*/  LDC R2, c[0x0][0x390] ;  /* 0x0000e400ff027b82 */ /* 0x000e240000000800 */
[----:B0-----:R-:W-:Y:S01]  /*0770*/  LOP3.LUT R7, R2, 0xffff, RZ, 0xc0, !PT ;  /* 0x0000ffff02077812 */ /* 0x001fe200078ec0ff */
[----:B------:R-:W-:-:S03]  /*0780*/  IMAD.MOV.U32 R2, RZ, RZ, 0xa ;  /* 0x0000000aff027424 */ /* 0x000fc600078e00ff */
[-C--:B------:R-:W-:Y:S01]  /*0790*/  IABS R11, R7.reuse ;  /* 0x00000007000b7213 */ /* 0x080fe20000000000 */
[C---:B------:R-:W-:Y:S01]  /*07a0*/  IMAD R6, R7.reuse, R2, -0x1 ;  /* 0xffffffff07067424 */ /* 0x040fe200078e0202 */
[----:B------:R-:W-:Y:S02]  /*07b0*/  IABS R2, R7 ;  /* 0x0000000700027213 */ /* 0x000fe40000000000 */
[----:B------:R-:W0:Y:S01]  /*07c0*/  I2F.RP R12, R11 ;  /* 0x0000000b000c7306 */ /* 0x000e220000209400 */
[----:B------:R-:W-:Y:S02]  /*07d0*/  ISETP.NE.AND P2, PT, R7, RZ, PT ;  /* 0x000000ff0700720c */ /* 0x000fe40003f45270 */
[----:B------:R-:W-:Y:S01]  /*07e0*/  IMAD.MOV R15, RZ, RZ, -R2 ;  /* 0x000000ffff0f7224 */ /* 0x000fe200078e0a02 */
[----:B------:R-:W-:Y:S01]  /*07f0*/  ISETP.GE.AND P1, PT, R6, RZ, PT ;  /* 0x000000ff0600720c */ /* 0x000fe20003f26270 */
[----:B------:R-:W-:-:S03]  /*0800*/  IMAD.MOV.U32 R2, RZ, RZ, RZ ;  /* 0x000000ffff027224 */ /* 0x000fc600078e00ff */
[----:B0-----:R-:W0:Y:S02]  /*0810*/  MUFU.RCP R12, R12 ;  /* 0x0000000c000c7308 */ /* 0x001e240000001000 */
[----:B0-----:R-:W-:-:S06]  /*0820*/  VIADD R3, R12, 0xffffffe ;  /* 0x0ffffffe0c037836 */ /* 0x001fcc0000000000 */
[----:B------:R-:W0:Y:S02]  /*0830*/  F2I.FTZ.U32.TRUNC.NTZ R3, R3 ;  /* 0x0000000300037305 */ /* 0x000e24000021f000 */
[----:B0-----:R-:W-:-:S04]  /*0840*/  IMAD.MOV R14, RZ, RZ, -R3 ;  /* 0x000000ffff0e7224 */ /* 0x001fc800078e0a03 */
        /* <DEDUP_REMOVED lines=11> */
[----:B------:R-:W-:-:S04]  /*0900*/  IMAD.MOV.U32 R6, RZ, RZ, R2 ;  /* 0x000000ffff067224 */ /* 0x000fc800078e0002 */
[----:B------:R-:W-:Y:S01]  /*0910*/  @!P1 IMAD.MOV R6, RZ, RZ, -R6 ;  /* 0x000000ffff069224 */ /* 0x000fe200078e0a06 */
[----:B------:R-:W-:-:S07]  /*0920*/  @!P2 LOP3.LUT R6, RZ, R7, RZ, 0x33, !PT ;  /* 0x00000007ff06a212 */ /* 0x000fce00078e33ff */
.L_x_8:
[----:B------:R-:W-:Y:S05]  /*0930*/  BSYNC.RECONVERGENT B0 ;  /* 0x0000000000007941 */ /* 0x000fea0003800200 */
.L_x_6:
[----:B------:R-:W0:Y:S01]  /*0940*/  LDCU.U16 UR4, c[0x0][0x390] ;  /* 0x00007200ff0477ac */ /* 0x000e220008000400 */
[C---:B------:R-:W-:Y:S01]  /*0950*/  PRMT R13, R4.reuse, 0x9910, RZ ;  /* 0x00009910040d7816 */ /* 0x040fe200000000ff */
[----:B------:R-:W-:Y:S01]  /*0960*/  BSSY.RECONVERGENT B0, `(.L_x_9) ;  /* 0x0000009000007945 */ /* 0x000fe20003800200 */
[----:B------:R-:W-:Y:S01]  /*0970*/  PRMT R2, R4, 0x7610, R2 ;  /* 0x0000761004027816 */ /* 0x000fe20000000002 */
[----:B0-----:R-:W-:-:S06]  /*0980*/  UPRMT UR4, UR4, 0x9910, URZ ;  /* 0x0000991004047896 */ /* 0x001fcc00080000ff */
[----:B------:R-:W-:-:S13]  /*0990*/  ISETP.LT.AND P0, PT, R13, UR4, PT ;  /* 0x000000040d007c0c */ /* 0x000fda000bf01270 */
[----:B------:R-:W-:Y:S05]  /*09a0*/  @P0 BRA `(.L_x_10) ;  /* 0x0000000000100947 */ /* 0x000fea0003800000 */
[----:B------:R-:W-:Y:S01]  /*09b0*/  IMAD.U32 R18, RZ, RZ, UR4 ;  /* 0x00000004ff127e24 */ /* 0x000fe2000f8e00ff */
[----:B------:R-:W-:-:S07]  /*09c0*/  MOV R2, 0x9e0 ;  /* 0x000009e000027802 */ /* 0x000fce0000000f00 */
[----:B-----5:R-:W-:Y:S05]  /*09d0*/  CALL.REL.NOINC `($__internal_0_$__cuda_sm20_rem_s16) ;  /* 0x0000001400687944 */ /* 0x020fea0003c00000 */
[----:B------:R-:W-:-:S07]  /*09e0*/  PRMT R2, R13, 0x7610, R2 ;  /* 0x000076100d027816 */ /* 0x000fce0000000002 */
.L_x_10:
[----:B------:R-:W-:Y:S05]  /*09f0*/  BSYNC.RECONVERGENT B0 ;  /* 0x0000000000007941 */ /* 0x000fea0003800200 */
.L_x_9:
        /* <DEDUP_REMOVED lines=11> */
[----:B------:R-:W-:Y:S01]  /*0ab0*/  ISETP.LE.AND P0, PT, R7, UR4, PT ;  /* 0x0000000407007c0c */ /* 0x000fe2000bf03270 */
[----:B------:R-:W-:-:S12]  /*0ac0*/  VIADD R7, R4, 0x1 ;  /* 0x0000000104077836 */ /* 0x000fd80000000000 */
[----:B0-----:R-:W-:Y:S05]  /*0ad0*/  @P0 BRA `(.L_x_12) ;  /* 0x0000000000180947 */ /* 0x001fea0003800000 */
[----:B------:R-:W-:Y:S01]  /*0ae0*/  PRMT R13, R8, 0x9910, RZ ;  /* 0x00009910080d7816 */ /* 0x000fe200000000ff */
[----:B------:R-:W-:Y:S01]  /*0af0*/  IMAD.U32 R18, RZ, RZ, UR4 ;  /* 0x00000004ff127e24 */ /* 0x000fe2000f8e00ff */
[----:B------:R-:W-:-:S07]  /*0b00*/  MOV R2, 0xb20 ;  /* 0x00000b2000027802 */ /* 0x000fce0000000f00 */
[----:B-----5:R-:W-:Y:S05]  /*0b10*/  CALL.REL.NOINC `($__internal_0_$__cuda_sm20_rem_s16) ;  /* 0x0000001400187944 */ /* 0x020fea0003c00000 */
[----:B------:R-:W-:Y:S01]  /*0b20*/  PRMT R8, R13, 0x7610, R8 ;  /* 0x000076100d087816 */ /* 0x000fe20000000008 */
[----:B------:R-:W-:Y:S06]  /*0b30*/  BRA `(.L_x_13) ;  /* 0x00000000007c7947 */ /* 0x000fec0003800000 */
.L_x_12:
[----:B------:R-:W-:-:S13]  /*0b40*/  ISETP.NE.AND P0, PT, R10, RZ, PT ;  /* 0x000000ff0a00720c */ /* 0x000fda0003f05270 */
        /* <DEDUP_REMOVED lines=9> */
[----:B------:R-:W-:Y:S01]  /*0be0*/  IABS R14, R11 ;  /* 0x0000000b000e7213 */ /* 0x000fe20000000000 */
[----:B------:R-:W-:Y:S01]  /*0bf0*/  IMAD.MOV R15, RZ, RZ, -R15 ;  /* 0x000000ffff0f7224 */ /* 0x000fe200078e0a0f */
[----:B------:R-:W-:-:S03]  /*0c00*/  ISETP.GE.AND P1, PT, R11, RZ, PT ;  /* 0x000000ff0b00720c */ /* 0x000fc60003f26270 */
[----:B0-----:R-:W0:Y:S02]  /*0c10*/  MUFU.RCP R12, R12 ;  /* 0x0000000c000c7308 */ /* 0x001e240000001000 */
[----:B0-----:R-:W-:-:S06]  /*0c20*/  VIADD R2, R12, 0xffffffe ;  /* 0x0ffffffe0c027836 */ /* 0x001fcc0000000000 */
[----:B------:R0:W1:Y:S02]  /*0c30*/  F2I.FTZ.U32.TRUNC.NTZ R3, R2 ;  /* 0x0000000200037305 */ /* 0x000064000021f000 */
[----:B0-----:R-:W-:Y:S02]  /*0c40*/  IMAD.MOV.U32 R2, RZ, RZ, RZ ;  /* 0x000000ffff027224 */ /* 0x001fe400078e00ff */
[----:B-1----:R-:W-:-:S04]  /*0c50*/  IMAD.MOV R13, RZ, RZ, -R3 ;  /* 0x000000ffff0d7224 */ /* 0x002fc800078e0a03 */
[----:B------:R-:W-:-:S04]  /*0c60*/  IMAD R13, R13, R8, RZ ;  /* 0x000000080d0d7224 */ /* 0x000fc800078e02ff */
        /* <DEDUP_REMOVED lines=12> */
.L_x_13:
[----:B------:R-:W-:Y:S05]  /*0d30*/  BSYNC.RECONVERGENT B0 ;  /* 0x0000000000007941 */ /* 0x000fea0003800200 */
.L_x_11:
[----:B------:R-:W0:Y:S01]  /*0d40*/  LDCU.U16 UR4, c[0x0][0x390] ;  /* 0x00007200ff0477ac */ /* 0x000e220008000400 */
[C---:B------:R-:W-:Y:S01]  /*0d50*/  PRMT R13, R7.reuse, 0x9910, RZ ;  /* 0x00009910070d7816 */ /* 0x040fe200000000ff */
[----:B------:R-:W-:Y:S01]  /*0d60*/  BSSY.RECONVERGENT B0, `(.L_x_14) ;  /* 0x0000009000007945 */ /* 0x000fe20003800200 */
[----:B------:R-:W-:Y:S01]  /*0d70*/  PRMT R2, R7, 0x7610, R2 ;  /* 0x0000761007027816 */ /* 0x000fe20000000002 */
[----:B0-----:R-:W-:-:S06]  /*0d80*/  UPRMT UR4, UR4, 0x9910, URZ ;  /* 0x0000991004047896 */ /* 0x001fcc00080000ff */
[----:B------:R-:W-:-:S13]  /*0d90*/  ISETP.GE.AND P0, PT, R13, UR4, PT ;  /* 0x000000040d007c0c */ /* 0x000fda000bf06270 */
[----:B------:R-:W-:Y:S05]  /*0da0*/  @!P0 BRA `(.L_x_15) ;  /* 0x0000000000108947 */ /* 0x000fea0003800000 */
[----:B------:R-:W-:Y:S01]  /*0db0*/  IMAD.U32 R18, RZ, RZ, UR4 ;  /* 0x00000004ff127e24 */ /* 0x000fe2000f8e00ff */
[----:B------:R-:W-:-:S07]  /*0dc0*/  MOV R2, 0xde0 ;  /* 0x00000de000027802 */ /* 0x000fce0000000f00 */
[----:B-----5:R-:W-:Y:S05]  /*0dd0*/  CALL.REL.NOINC `($__internal_0_$__cuda_sm20_rem_s16) ;  /* 0x0000001000687944 */ /* 0x020fea0003c00000 */
[----:B------:R-:W-:-:S07]  /*0de0*/  PRMT R2, R13, 0x7610, R2 ;  /* 0x000076100d027816 */ /* 0x000fce0000000002 */
.L_x_15:
[----:B------:R-:W-:Y:S05]  /*0df0*/  BSYNC.RECONVERGENT B0 ;  /* 0x0000000000007941 */ /* 0x000fea0003800200 */
.L_x_14:
        /* <DEDUP_REMOVED lines=9> */
[C---:B------:R-:W-:Y:S01]  /*0e90*/  PRMT R13, R0.reuse, 0x9910, RZ ;  /* 0x00009910000d7816 */ /* 0x040fe200000000ff */
[----:B------:R-:W-:Y:S01]  /*0ea0*/  BSSY.RECONVERGENT B0, `(.L_x_16) ;  /* 0x0000008000007945 */ /* 0x000fe20003800200 */
[----:B------:R-:W-:Y:S02]  /*0eb0*/  PRMT R10, R0, 0x7610, R10 ;  /* 0x00007610000a7816 */ /* 0x000fe4000000000a */
[----:B------:R-:W-:-:S13]  /*0ec0*/  ISETP.LT.AND P0, PT, R13, UR4, PT ;  /* 0x000000040d007c0c */ /* 0x000fda000bf01270 */
[----:B0-----:R-:W-:Y:S05]  /*0ed0*/  @P0 BRA `(.L_x_17) ;  /* 0x0000000000100947 */ /* 0x001fea0003800000 */
[----:B------:R-:W-:Y:S01]  /*0ee0*/  IMAD.U32 R18, RZ, RZ, UR4 ;  /* 0x00000004ff127e24 */ /* 0x000fe2000f8e00ff */
[----:B------:R-:W-:-:S07]  /*0ef0*/  MOV R2, 0xf10 ;  /* 0x00000f1000027802 */ /* 0x000fce0000000f00 */
[----:B-----5:R-:W-:Y:S05]  /*0f00*/  CALL.REL.NOINC `($__internal_0_$__cuda_sm20_rem_s16) ;  /* 0x00000010001c7944 */ /* 0x020fea0003c00000 */
[----:B------:R-:W-:-:S07]  /*0f10*/  PRMT R10, R13, 0x7610, R10 ;  /* 0x000076100d0a7816 */ /* 0x000fce000000000a */
.L_x_17:
[----:B------:R-:W-:Y:S05]  /*0f20*/  BSYNC.RECONVERGENT B0 ;  /* 0x0000000000007941 */ /* 0x000fea0003800200 */
.L_x_16:
[----:B------:R-:W0:Y:S01]  /*0f30*/  LDCU.U16 UR4, c[0x0][0x390] ;  /* 0x00007200ff0477ac */ /* 0x000e220008000400 */
[----:B------:R-:W-:Y:S01]  /*0f40*/  PRMT R2, R4, 0x9910, RZ ;  /* 0x0000991004027816 */ /* 0x000fe200000000ff */
[----:B------:R-:W-:Y:S01]  /*0f50*/  BSSY.RECONVERGENT B0, `(.L_x_18) ;  /* 0x0000029000007945 */ /* 0x000fe20003800200 */
[----:B0-----:R-:W-:-:S06]  /*0f60*/  UPRMT UR4, UR4, 0x9910, URZ ;  /* 0x0000991004047896 */ /* 0x001fcc00080000ff */
[----:B------:R-:W-:-:S13]  /*0f70*/  ISETP.LE.AND P0, PT, R2, UR4, PT ;  /* 0x0000000402007c0c */ /* 0x000fda000bf03270 */
[----:B------:R-:W-:Y:S05]  /*0f80*/  @P0 BRA `(.L_x_19) ;  /* 0x0000000000180947 */ /* 0x000fea0003800000 */
[----:B------:R-:W-:Y:S01]  /*0f90*/  PRMT R13, R9, 0x9910, RZ ;  /* 0x00009910090d7816 */ /* 0x000fe200000000ff */
[----:B------:R-:W-:Y:S01]  /*0fa0*/  IMAD.U32 R18, RZ, RZ, UR4 ;  /* 0x00000004ff127e24 */ /* 0x000fe2000f8e00ff */
[----:B------:R-:W-:-:S07]  /*0fb0*/  MOV R2, 0xfd0 ;  /* 0x00000fd000027802 */ /* 0x000fce0000000f00 */
[----:B-----5:R-:W-:Y:S05]  /*0fc0*/  CALL.REL.NOINC `($__internal_0_$__cuda_sm20_rem_s16) ;  /* 0x0000000c00ec7944 */ /* 0x020fea0003c00000 */
[----:B------:R-:W-:Y:S01]  /*0fd0*/  PRMT R2, R13, 0x7610, R2 ;  /* 0x000076100d027816 */ /* 0x000fe20000000002 */
[----:B------:R-:W-:Y:S06]  /*0fe0*/  BRA `(.L_x_20) ;  /* 0x00000000007c7947 */ /* 0x000fec0003800000 */
.L_x_19:
        /* <DEDUP_REMOVED lines=31> */
.L_x_20:
[----:B------:R-:W-:Y:S05]  /*11e0*/  BSYNC.RECONVERGENT B0 ;  /* 0x0000000000007941 */ /* 0x000fea0003800200 */
.L_x_18:
        /* <DEDUP_REMOVED lines=18> */
.L_x_22:
[----:B------:R-:W-:Y:S05]  /*1310*/  BSYNC.RECONVERGENT B0 ;  /* 0x0000000000007941 */ /* 0x000fea0003800200 */
.L_x_21:
        /* <DEDUP_REMOVED lines=11> */
.L_x_24:
[----:B------:R-:W-:Y:S05]  /*13d0*/  BSYNC.RECONVERGENT B0 ;  /* 0x0000000000007941 */ /* 0x000fea0003800200 */
.L_x_23:
        /* <DEDUP_REMOVED lines=9> */
[----:B------:R-:W-:Y:S01]  /*1470*/  VIADD R14, R0, 0x1 ;  /* 0x00000001000e7836 */ /* 0x000fe20000000000 */
[----:B------:R-:W-:Y:S04]  /*1480*/  BSSY.RECONVERGENT B0, `(.L_x_25) ;  /* 0x000000a000007945 */ /* 0x000fe80003800200 */
[----:B------:R-:W-:-:S04]  /*1490*/  PRMT R12, R14, 0x9910, RZ ;  /* 0x000099100e0c7816 */ /* 0x000fc800000000ff */
[----:B------:R-:W-:Y:S02]  /*14a0*/  ISETP.GE.AND P0, PT, R12, UR4, PT ;  /* 0x000000040c007c0c */ /* 0x000fe4000bf06270 */
[----:B------:R-:W-:-:S11]  /*14b0*/  PRMT R12, R14, 0x7610, R12 ;  /* 0x000076100e0c7816 */ /* 0x000fd6000000000c */
[----:B0-----:R-:W-:Y:S05]  /*14c0*/  @!P0 BRA `(.L_x_26) ;  /* 0x0000000000148947 */ /* 0x001fea0003800000 */
[----:B------:R-:W-:Y:S01]  /*14d0*/  PRMT R13, R12, 0x9910, RZ ;  /* 0x000099100c0d7816 */ /* 0x000fe200000000ff */
[----:B------:R-:W-:Y:S01]  /*14e0*/  IMAD.U32 R18, RZ, RZ, UR4 ;  /* 0x00000004ff127e24 */ /* 0x000fe2000f8e00ff */
[----:B------:R-:W-:-:S07]  /*14f0*/  MOV R2, 0x1510 ;  /* 0x0000151000027802 */ /* 0x000fce0000000f00 */
[----:B-----5:R-:W-:Y:S05]  /*1500*/  CALL.REL.NOINC `($__internal_0_$__cuda_sm20_rem_s16) ;  /* 0x00000008009c7944 */ /* 0x020fea0003c00000 */
[----:B------:R-:W-:-:S07]  /*1510*/  PRMT R14, R13, 0x7610, R14 ;  /* 0x000076100d0e7816 */ /* 0x000fce000000000e */
.L_x_26:
[----:B------:R-:W-:Y:S05]  /*1520*/  BSYNC.RECONVERGENT B0 ;  /* 0x0000000000007941 */ /* 0x000fea0003800200 */
.L_x_25:
        /* <DEDUP_REMOVED lines=12> */
.L_x_28:
        /* <DEDUP_REMOVED lines=29> */
[----:B------:R-:W-:-:S04]  /*17c0*/  @!P2 LOP3.LUT R2, RZ, R9, RZ, 0x33, !PT ;  /* 0x00000009ff02a212 */ /* 0x000fc800078e33ff */
[----:B------:R-:W-:-:S07]  /*17d0*/  PRMT R9, R2, 0x7610, R9 ;  /* 0x0000761002097816 */ /* 0x000fce0000000009 */
.L_x_29:
[----:B------:R-:W-:Y:S05]  /*17e0*/  BSYNC.RECONVERGENT B0 ;  /* 0x0000000000007941 */ /* 0x000fea0003800200 */
.L_x_27:
[----:B------:R-:W0:Y:S01]  /*17f0*/  LDCU.U16 UR4, c[0x0][0x390] ;  /* 0x00007200ff0477ac */ /* 0x000e220008000400 */
[----:B------:R-:W1:Y:S01]  /*1800*/  LDC.64 R2, c[0x0][0x380] ;  /* 0x0000e000ff027b82 */ /* 0x000e620000000a00 */
[----:B------:R-:W-:Y:S02]  /*1810*/  PRMT R14, R14, 0x9910, RZ ;  /* 0x000099100e0e7816 */ /* 0x000fe400000000ff */
[----:B------:R-:W-:-:S03]  /*1820*/  PRMT R13, R9, 0x9910, RZ ;  /* 0x00009910090d7816 */ /* 0x000fc600000000ff */
[----:B------:R-:W-:Y:S02]  /*1830*/  IMAD.MOV.U32 R9, RZ, RZ, R14 ;  /* 0x000000ffff097224 */ /* 0x000fe400078e000e */
[----:B------:R-:W-:Y:S01]  /*1840*/  IMAD.MOV.U32 R14, RZ, RZ, R13 ;  /* 0x000000ffff0e7224 */ /* 0x000fe200078e000d */
        /* <DEDUP_REMOVED lines=8> */
[----:B------:R-:W-:-:S13]  /*18d0*/  ISETP.GE.AND P0, PT, R13, UR4, PT ;  /* 0x000000040d007c0c */ /* 0x000fda000bf06270 */
[----:B0-----:R-:W-:Y:S05]  /*18e0*/  @!P0 BRA `(.L_x_31) ;  /* 0x0000000000108947 */ /* 0x001fea0003800000 */
[----:B------:R-:W-:Y:S01]  /*18f0*/  IMAD.U32 R18, RZ, RZ, UR4 ;  /* 0x00000004ff127e24 */ /* 0x000fe2000f8e00ff */
[----:B------:R-:W-:-:S07]  /*1900*/  MOV R2, 0x1920 ;  /* 0x0000192000027802 */ /* 0x000fce0000000f00 */
[----:B-----5:R-:W-:Y:S05]  /*1910*/  CALL.REL.NOINC `($__internal_0_$__cuda_sm20_rem_s16) ;  /* 0x0000000400987944 */ /* 0x020fea0003c00000 */
[----:B------:R-:W-:-:S07]  /*1920*/  PRMT R14, R13, 0x7610, R14 ;  /* 0x000076100d0e7816 */ /* 0x000fce000000000e */
.L_x_31:
[----:B------:R-:W-:Y:S05]  /*1930*/  BSYNC.RECONVERGENT B0 ;  /* 0x0000000000007941 */ /* 0x000fea0003800200 */
.L_x_30:
        /* <DEDUP_REMOVED lines=11> */
.L_x_33:
[----:B------:R-:W-:Y:S05]  /*19f0*/  BSYNC.RECONVERGENT B0 ;  /* 0x0000000000007941 */ /* 0x000fea0003800200 */
.L_x_32:
[----:B------:R-:W0:Y:S01]  /*1a00*/  LDCU.U16 UR4, c[0x0][0x390] ;  /* 0x00007200ff0477ac */ /* 0x000e220008000400 */
[----:B------:R-:W-:Y:S02]  /*1a10*/  PRMT R13, R14, 0x9910, RZ ;  /* 0x000099100e0d7816 */ /* 0x000fe400000000ff */
[----:B------:R-:W-:Y:S02]  /*1a20*/  PRMT R14, R2, 0x9910, RZ ;  /* 0x00009910020e7816 */ /* 0x000fe400000000ff */
[----:B------:R-:W1:Y:S01]  /*1a30*/  LDC.64 R2, c[0x0][0x380] ;  /* 0x0000e000ff027b82 */ /* 0x000e620000000a00 */
[----:B0-----:R-:W-:-:S06]  /*1a40*/  UPRMT UR4, UR4, 0x9910, URZ ;  /* 0x0000991004047896 */ /* 0x001fcc00080000ff */
[----:B------:R-:W-:-:S05]  /*1a50*/  IMAD R13, R14, UR4, R13 ;  /* 0x000000040e0d7c24 */ /* 0x000fca000f8e020d */
[----:B------:R-:W-:-:S05]  /*1a60*/  PRMT R13, R13, 0x9910, RZ ;  /* 0x000099100d0d7816 */ /* 0x000fca00000000ff */
[----:B-1----:R-:W-:-:S05]  /*1a70*/  IMAD.WIDE R2, R13, 0x2, R2 ;  /* 0x000000020d027825 */ /* 0x002fca00078e0202 */
[----:B------:R0:W5:Y:S01]  /*1a80*/  LDG.E.U16 R14, desc[UR6][R2.64] ;  /* 0x00000006020e7981 */ /* 0x000162000c1e1500 */
[----:B------:R-:W-:Y:S01]  /*1a90*/  PRMT R13, R12, 0x9910, RZ ;  /* 0x000099100c0d7816 */ /* 0x000fe200000000ff */
[----:B------:R-:W-:Y:S03]  /*1aa0*/  BSSY.RECONVERGENT B0, `(.L_x_34) ;  /* 0x0000007000007945 */ /* 0x000fe60003800200 */
[----:B------:R-:W-:-:S13]  /*1ab0*/  ISETP.GE.AND P0, PT, R13, UR4, PT ;  /* 0x000000040d007c0c */ /* 0x000fda000bf06270 */
[----:B0-----:R-:W-:Y:S05]  /*1ac0*/  @!P0 BRA `(.L_x_35) ;  /* 0x0000000000108947 */ /* 0x001fea0003800000 */
[----:B------:R-:W-:Y:S01]  /*1ad0*/  IMAD.U32 R18, RZ, RZ, UR4 ;  /* 0x00000004ff127e24 */ /* 0x000fe2000f8e00ff */
[----:B------:R-:W-:-:S07]  /*1ae0*/  MOV R2, 0x1b00 ;  /* 0x00001b0000027802 */ /* 0x000fce0000000f00 */
[----:B-----5:R-:W-:Y:S05]  /*1af0*/  CALL.REL.NOINC `($__internal_0_$__cuda_sm20_rem_s16) ;  /* 0x0000000400207944 */ /* 0x020fea0003c00000 */
[----:B------:R-:W-:-:S07]  /*1b00*/  PRMT R12, R13, 0x7610, R12 ;  /* 0x000076100d0c7816 */ /* 0x000fce000000000c */
.L_x_35:
[----:B------:R-:W-:Y:S05]  /*1b10*/  BSYNC.RECONVERGENT B0 ;  /* 0x0000000000007941 */ /* 0x000fea0003800200 */
.L_x_34:
[----:B------:R-:W0:Y:S01]  /*1b20*/  LDCU.U16 UR4, c[0x0][0x390] ;  /* 0x00007200ff0477ac */ /* 0x000e220008000400 */
[----:B------:R-:W-:Y:S01]  /*1b30*/  PRMT R13, R7, 0x9910, RZ ;  /* 0x00009910070d7816 */ /* 0x000fe200000000ff */
[----:B------:R-:W-:Y:S01]  /*1b40*/  BSSY.RECONVERGENT B0, `(.L_x_36) ;  /* 0x0000008000007945 */ /* 0x000fe20003800200 */
[----:B0-----:R-:W-:-:S06]  /*1b50*/  UPRMT UR4, UR4, 0x9910, URZ ;  /* 0x0000991004047896 */ /* 0x001fcc00080000ff */
[----:B------:R-:W-:-:S13]  /*1b60*/  ISETP.GE.AND P0, PT, R13, UR4, PT ;  /* 0x000000040d007c0c */ /* 0x000fda000bf06270 */
[----:B------:R-:W-:Y:S05]  /*1b70*/  @!P0 BRA `(.L_x_37) ;  /* 0x0000000000108947 */ /* 0x000fea0003800000 */
[----:B------:R-:W-:Y:S01]  /*1b80*/  IMAD.U32 R18, RZ, RZ, UR4 ;  /* 0x00000004ff127e24 */ /* 0x000fe2000f8e00ff */
[----:B------:R-:W-:-:S07]  /*1b90*/  MOV R2, 0x1bb0 ;  /* 0x00001bb000027802 */ /* 0x000fce0000000f00 */
[----:B-----5:R-:W-:Y:S05]  /*1ba0*/  CALL.REL.NOINC `($__internal_0_$__cuda_sm20_rem_s16) ;  /* 0x0000000000f47944 */ /* 0x020fea0003c00000 */
[----:B------:R-:W-:-:S07]  /*1bb0*/  PRMT R7, R13, 0x7610, R7 ;  /* 0x000076100d077816 */ /* 0x000fce0000000007 */
.L_x_37:
[----:B------:R-:W-:Y:S05]  /*1bc0*/  BSYNC.RECONVERGENT B0 ;  /* 0x0000000000007941 */ /* 0x000fea0003800200 */
.L_x_36:
        /* <DEDUP_REMOVED lines=9> */
[----:B-1----:R-:W-:-:S06]  /*1c60*/  IMAD.WIDE R2, R7, 0x2, R2 ;  /* 0x0000000207027825 */ /* 0x002fcc00078e0202 */
[----:B------:R-:W2:Y:S01]  /*1c70*/  LDG.E.U16 R2, desc[UR6][R2.64] ;  /* 0x0000000602027981 */ /* 0x000ea2000c1e1500 */
[----:B------:R-:W-:Y:S01]  /*1c80*/  PRMT R13, R0, 0x9910, RZ ;  /* 0x00009910000d7816 */ /* 0x000fe200000000ff */
[----:B------:R-:W-:Y:S01]  /*1c90*/  BSSY.RECONVERGENT B0, `(.L_x_38) ;  /* 0x000000b000007945 */ /* 0x000fe20003800200 */
[----:B-----5:R-:W-:Y:S02]  /*1ca0*/  IADD3 R5, PT, PT, R8, R6, R5 ;  /* 0x0000000608057210 */ /* 0x020fe40007ffe005 */
[----:B------:R-:W-:Y:S02]  /*1cb0*/  ISETP.LT.AND P0, PT, R13, UR4, PT ;  /* 0x000000040d007c0c */ /* 0x000fe4000bf01270 */
[----:B------:R-:W-:-:S04]  /*1cc0*/  IADD3 R5, PT, PT, R11, R5, R10 ;  /* 0x000000050b057210 */ /* 0x000fc80007ffe00a */
[----:B------:R-:W-:-:S05]  /*1cd0*/  IADD3 R5, PT, PT, R14, R5, R9 ;  /* 0x000000050e057210 */ /* 0x000fca0007ffe009 */
[----:B--2---:R-:W-:Y:S02]  /*1ce0*/  IMAD.IADD R5, R2, 0x1, R5 ;  /* 0x0000000102057824 */ /* 0x004fe400078e0205 */
[----:B------:R-:W-:Y:S05]  /*1cf0*/  @P0 BRA `(.L_x_39) ;  /* 0x0000000000100947 */ /* 0x000fea0003800000 */
[----:B------:R-:W-:Y:S01]  /*1d00*/  IMAD.U32 R18, RZ, RZ, UR4 ;  /* 0x00000004ff127e24 */ /* 0x000fe2000f8e00ff */
[----:B------:R-:W-:-:S07]  /*1d10*/  MOV R2, 0x1d30 ;  /* 0x00001d3000027802 */ /* 0x000fce0000000f00 */
[----:B------:R-:W-:Y:S05]  /*1d20*/  CALL.REL.NOINC `($__internal_0_$__cuda_sm20_rem_s16) ;  /* 0x0000000000947944 */ /* 0x000fea0003c00000 */
[----:B------:R-:W-:-:S07]  /*1d30*/  PRMT R0, R13, 0x7610, R0 ;  /* 0x000076100d007816 */ /* 0x000fce0000000000 */
.L_x_39:
[----:B------:R-:W-:Y:S05]  /*1d40*/  BSYNC.RECONVERGENT B0 ;  /* 0x0000000000007941 */ /* 0x000fea0003800200 */
.L_x_38:
[----:B------:R-:W0:Y:S01]  /*1d50*/  LDCU.U16 UR4, c[0x0][0x390] ;  /* 0x00007200ff0477ac */ /* 0x000e220008000400 */
[----:B------:R-:W-:Y:S01]  /*1d60*/  PRMT R13, R4, 0x9910, RZ ;  /* 0x00009910040d7816 */ /* 0x000fe200000000ff */
[----:B------:R-:W-:Y:S01]  /*1d70*/  BSSY.RECONVERGENT B0, `(.L_x_40) ;  /* 0x0000008000007945 */ /* 0x000fe20003800200 */
[----:B0-----:R-:W-:-:S06]  /*1d80*/  UPRMT UR4, UR4, 0x9910, URZ ;  /* 0x0000991004047896 */ /* 0x001fcc00080000ff */
[----:B------:R-:W-:-:S13]  /*1d90*/  ISETP.LT.AND P0, PT, R13, UR4, PT ;  /* 0x000000040d007c0c */ /* 0x000fda000bf01270 */
[----:B------:R-:W-:Y:S05]  /*1da0*/  @P0 BRA `(.L_x_41) ;  /* 0x0000000000100947 */ /* 0x000fea0003800000 */
[----:B------:R-:W-:Y:S01]  /*1db0*/  IMAD.U32 R18, RZ, RZ, UR4 ;  /* 0x00000004ff127e24 */ /* 0x000fe2000f8e00ff */
[----:B------:R-:W-:-:S07]  /*1dc0*/  MOV R2, 0x1de0 ;  /* 0x00001de000027802 */ /* 0x000fce0000000f00 */
[----:B------:R-:W-:Y:S05]  /*1dd0*/  CALL.REL.NOINC `($__internal_0_$__cuda_sm20_rem_s16) ;  /* 0x0000000000687944 */ /* 0x000fea0003c00000 */
[----:B------:R-:W-:-:S07]  /*1de0*/  PRMT R4, R13, 0x7610, R4 ;  /* 0x000076100d047816 */ /* 0x000fce0000000004 */
.L_x_41:
[----:B------:R-:W-:Y:S05]  /*1df0*/  BSYNC.RECONVERGENT B0 ;  /* 0x0000000000007941 */ /* 0x000fea0003800200 */
.L_x_40:
[----:B------:R-:W0:Y:S01]  /*1e00*/  LDCU.U16 UR5, c[0x0][0x390] ;  /* 0x00007200ff0577ac */ /* 0x000e220008000400 */
[----:B------:R-:W1:Y:S01]  /*1e10*/  LDC.64 R2, c[0x0][0x380] ;  /* 0x0000e000ff027b82 */ /* 0x000e620000000a00 */
[----:B------:R-:W-:Y:S02]  /*1e20*/  PRMT R0, R0, 0x9910, RZ ;  /* 0x0000991000007816 */ /* 0x000fe400000000ff */
[----:B------:R-:W-:Y:S01]  /*1e30*/  PRMT R7, R4, 0x9910, RZ ;  /* 0x0000991004077816 */ /* 0x000fe200000000ff */
[----:B0-----:R-:W-:-:S06]  /*1e40*/  UPRMT UR5, UR5, 0x9910, URZ ;  /* 0x0000991005057896 */ /* 0x001fcc00080000ff */
[----:B------:R-:W-:Y:S02]  /*1e50*/  IMAD R0, R7, UR5, R0 ;  /* 0x0000000507007c24 */ /* 0x000fe4000f8e0200 */
[----:B------:R-:W0:Y:S03]  /*1e60*/  LDC.64 R6, c[0x0][0x388] ;  /* 0x0000e200ff067b82 */ /* 0x000e260000000a00 */
[----:B------:R-:W-:-:S05]  /*1e70*/  PRMT R9, R0, 0x9910, RZ ;  /* 0x0000991000097816 */ /* 0x000fca00000000ff */
[----:B-1----:R-:W-:-:S06]  /*1e80*/  IMAD.WIDE R2, R9, 0x2, R2 ;  /* 0x0000000209027825 */ /* 0x002fcc00078e0202 */
[----:B------:R-:W2:Y:S01]  /*1e90*/  LDG.E.U16 R2, desc[UR6][R2.64] ;  /* 0x0000000602027981 */ /* 0x000ea2000c1e1500 */
[C---:B------:R-:W-:Y:S02]  /*1ea0*/  LOP3.LUT R0, R5.reuse, 0xfffe, RZ, 0xc0, !PT ;  /* 0x0000fffe05007812 */ /* 0x040fe400078ec0ff */
[----:B------:R-:W-:Y:S02]  /*1eb0*/  PRMT R5, R5, 0x9910, RZ ;  /* 0x0000991005057816 */ /* 0x000fe400000000ff */
[----:B------:R-:W-:-:S04]  /*1ec0*/  PRMT R0, R0, 0x9910, RZ ;  /* 0x0000991000007816 */ /* 0x000fc800000000ff */
[----:B------:R-:W-:Y:S02]  /*1ed0*/  ISETP.NE.AND P1, PT, R0, 0x2, PT ;  /* 0x000000020000780c */ /* 0x000fe40003f25270 */
[----:B--2---:R-:W-:Y:S01]  /*1ee0*/  PRMT R4, R2, 0x9910, RZ ;  /* 0x0000991002047816 */ /* 0x004fe200000000ff */
[----:B0-----:R-:W-:-:S03]  /*1ef0*/  IMAD.WIDE R2, R9, 0x2, R6 ;  /* 0x0000000209027825 */ /* 0x001fc600078e0206 */
[----:B------:R-:W-:Y:S01]  /*1f00*/  ISETP.NE.AND P0, PT, R4, 0x1, PT ;  /* 0x000000010400780c */ /* 0x000fe20003f05270 */
[----:B------:R-:W-:-:S05]  /*1f10*/  IMAD.MOV.U32 R4, RZ, RZ, R5 ;  /* 0x000000ffff047224 */ /* 0x000fca00078e0005 */
[----:B------:R-:W-:-:S04]  /*1f20*/  ISETP.NE.AND P2, PT, R4, 0x3, PT ;  /* 0x000000030400780c */ /* 0x000fc80003f45270 */
[----:B------:R-:W-:-:S03]  /*1f30*/  SEL R0, RZ, 0xffffffff, P2 ;  /* 0xffffffffff007807 */ /* 0x000fc60001000000 */
[----:B------:R-:W-:-:S04]  /*1f40*/  @!P0 SEL R0, RZ, 0xffffffff, P1 ;  /* 0xffffffffff008807 */ /* 0x000fc80000800000 */
[----:B------:R-:W-:-:S05]  /*1f50*/  LOP3.LUT R5, R0, 0x1, RZ, 0xc0, !PT ;  /* 0x0000000100057812 */ /* 0x000fca00078ec0ff */
[----:B------:R-:W-:Y:S01]  /*1f60*/  STG.E.U16 desc[UR6][R2.64], R5 ;  /* 0x0000000502007986 */ /* 0x000fe2000c101506 */
[----:B------:R-:W-:Y:S05]  /*1f70*/  EXIT ;  /* 0x000000000000794d */ /* 0x000fea0003800000 */
        .weak           $__internal_0_$__cuda_sm20_rem_s16
        .type           $__internal_0_$__cuda_sm20_rem_s16,@function
        .size           $__internal_0_$__cuda_sm20_rem_s16,(.L_x_43 - $__internal_0_$__cuda_sm20_rem_s16)
$__internal_0_$__cuda_sm20_rem_s16:
[----:B------:R-:W-:Y:S01]  /*1f80*/  IABS R19, R18 ;  /* 0x0000001200137213 */ /* 0x000fe20000000000 */
[----:B------:R-:W-:Y:S01]  /*1f90*/  IMAD.MOV.U32 R15, RZ, RZ, 0x4b800000 ;  /* 0x4b800000ff0f7424 */ /* 0x000fe200078e00ff */
[----:B------:R-:W-:Y:S02]  /*1fa0*/  IABS R3, R13 ;  /* 0x0000000d00037213 */ /* 0x000fe40000000000 */
[----:B------:R-:W0:Y:S01]  /*1fb0*/  I2F.U16 R16, R19 ;  /* 0x0000001300107306 */ /* 0x000e220000101000 */
[----:B------:R-:W-:Y:S02]  /*1fc0*/  SHF.R.U32.HI R13, RZ, 0x1f, R13 ;  /* 0x0000001fff0d7819 */ /* 0x000fe4000001160d */
[C---:B0-----:R-:W-:Y:S02]  /*1fd0*/  FSETP.GEU.AND P1, PT, |R16|.reuse, 1.175494350822287508e-38, PT ;  /* 0x008000001000780b */ /* 0x041fe40003f2e200 */
[----:B------:R-:W-:Y:S02]  /*1fe0*/  FSETP.GT.AND P0, PT, |R16|, 8.50705917302346158658e+37, PT ;  /* 0x7e8000001000780b */ /* 0x000fe40003f04200 */
[----:B------:R-:W-:-:S04]  /*1ff0*/  FSEL R15, R15, 1, !P1 ;  /* 0x3f8000000f0f7808 */ /* 0x000fc80004800000 */
[----:B------:R-:W-:Y:S02]  /*2000*/  FSEL R15, R15, 0.25, !P0 ;  /* 0x3e8000000f0f7808 */ /* 0x000fe40004000000 */
[----:B------:R-:W-:-:S03]  /*2010*/  ISETP.NE.AND P0, PT, R18, RZ, PT ;  /* 0x000000ff1200720c */ /* 0x000fc60003f05270 */
[----:B------:R-:W-:Y:S02]  /*2020*/  FMUL R20, R16, R15 ;  /* 0x0000000f10147220 */ /* 0x000fe40000400000 */
[----:B------:R-:W-:Y:S08]  /*2030*/  I2F.U16.RZ R16, R3 ;  /* 0x0000000300107306 */ /* 0x000ff0000010d000 */
[----:B------:R-:W0:Y:S02]  /*2040*/  MUFU.RCP R20, R20 ;  /* 0x0000001400147308 */ /* 0x000e240000001000 */
[----:B0-----:R-:W-:-:S04]  /*2050*/  FMUL R15, R15, R20 ;  /* 0x000000140f0f7220 */ /* 0x001fc80000400000 */
[----:B------:R-:W-:-:S04]  /*2060*/  VIADD R15, R15, 0x2 ;  /* 0x000000020f0f7836 */ /* 0x000fc80000000000 */
[----:B------:R-:W-:Y:S01]  /*2070*/  FMUL.RZ R15, R16, R15 ;  /* 0x0000000f100f7220 */ /* 0x000fe2000040c000 */
[----:B------:R-:W-:-:S05]  /*2080*/  IABS R16, R18 ;  /* 0x0000001200107213 */ /* 0x000fca0000000000 */
[----:B------:R-:W0:Y:S01]  /*2090*/  F2I.U32.TRUNC.NTZ R15, R15 ;  /* 0x0000000f000f7305 */ /* 0x000e22000020f000 */
[----:B------:R-:W-:Y:S01]  /*20a0*/  IMAD.MOV R16, RZ, RZ, -R16 ;  /* 0x000000ffff107224 */ /* 0x000fe200078e0a10 */
[----:B0-----:R-:W-:-:S05]  /*20b0*/  LOP3.LUT R19, R15, 0xffff, RZ, 0xc0, !PT ;  /* 0x0000ffff0f137812 */ /* 0x001fca00078ec0ff */
[----:B------:R-:W-:Y:S02]  /*20c0*/  IMAD R16, R19, R16, R3 ;  /* 0x0000001013107224 */ /* 0x000fe400078e0203 */
[----:B------:R-:W-:-:S05]  /*20d0*/  IMAD.MOV R3, RZ, RZ, -R13 ;  /* 0x000000ffff037224 */ /* 0x000fca00078e0a0d */
[----:B------:R-:W-:Y:S01]  /*20e0*/  LOP3.LUT R16, R3, R16, RZ, 0x3c, !PT ;  /* 0x0000001003107212 */ /* 0x000fe200078e3cff */
[----:B------:R-:W-:-:S04]  /*20f0*/  IMAD.MOV.U32 R3, RZ, RZ, 0x0 ;  /* 0x00000000ff037424 */ /* 0x000fc800078e00ff */
[----:B------:R-:W-:Y:S02]  /*2100*/  IMAD.IADD R13, R13, 0x1, R16 ;  /* 0x000000010d0d7824 */ /* 0x000fe400078e0210 */
[----:B------:R-:W-:Y:S01]  /*2110*/  @!P0 IMAD.MOV.U32 R13, RZ, RZ, -0x1 ;  /* 0xffffffffff0d8424 */ /* 0x000fe200078e00ff */
[----:B------:R-:W-:Y:S06]  /*2120*/  RET.REL.NODEC R2 `(_Z8playTurnPsS_s) ;  /* 0xffffffdc02b47950 */ /* 0x000fec0003c3ffff */
.L_x_42:
[----:B------:R-:W-:-:S00]  /*2130*/  BRA `(.L_x_42) ;  /* 0xfffffffc00fc7947 */ /* 0x000fc0000383ffff */
[----:B------:R-:W-:-:S00]  /*2140*/  NOP ;  /* 0x0000000000007918 */ /* 0x000fc00000000000 */
        /* <DEDUP_REMOVED lines=11> */
.L_x_43:


//--------------------- .nv.shared.reserved.0     --------------------------
	.section	.nv.shared.reserved.0,"aw",@nobits
	.weak		__nv_reservedSMEM_offset_0_alias
	.size		__nv_reservedSMEM_offset_0_alias, 0, 64
	.other		__nv_reservedSMEM_offset_0_alias,@"STO_CUDA_RESERVED_SHARED STV_DEFAULT"
__nv_reservedSMEM_offset_0_alias:
	.zero		0
	.zero		64


//--------------------- .nv.constant0._Z8playTurnPsS_s --------------------------
	.section	.nv.constant0._Z8playTurnPsS_s,"a",@progbits
	.sectionflags	@""
	.align	4
.nv.constant0._Z8playTurnPsS_s:
	.zero		914


//--------------------- SYMBOLS --------------------------

	.type		.nv.reservedSmem.offset0,@object
	.size		.nv.reservedSmem.offset0,0x4
